//
// Generated by NVIDIA NVVM Compiler
//
// Compiler Build ID: CL-36424714
// Cuda compilation tools, release 13.0, V13.0.88
// Based on NVVM 20.0.0
//

.version 9.0
.target sm_100
.address_size 64

	// .globl	_Z14dotProductFP32PKfS0_Pfm
// _ZZ14dotProductFP32PKfS0_PfmE10shared_mem has been demoted
// _ZZ14dotProductFP64PKdS0_PdmE10shared_mem has been demoted

.visible .entry _Z14dotProductFP32PKfS0_Pfm(
	.param .u64 .ptr .align 1 _Z14dotProductFP32PKfS0_Pfm_param_0,
	.param .u64 .ptr .align 1 _Z14dotProductFP32PKfS0_Pfm_param_1,
	.param .u64 .ptr .align 1 _Z14dotProductFP32PKfS0_Pfm_param_2,
	.param .u64 _Z14dotProductFP32PKfS0_Pfm_param_3
)
{
	.reg .pred 	%p<7>;
	.reg .b32 	%r<15>;
	.reg .b32 	%f<15>;
	.reg .b64 	%rd<16>;
	// demoted variable
	.shared .align 4 .b8 _ZZ14dotProductFP32PKfS0_PfmE10shared_mem[1024];
	ld.param.u64 	%rd7, [_Z14dotProductFP32PKfS0_Pfm_param_0];
	ld.param.u64 	%rd8, [_Z14dotProductFP32PKfS0_Pfm_param_1];
	ld.param.u64 	%rd9, [_Z14dotProductFP32PKfS0_Pfm_param_2];
	ld.param.u64 	%rd10, [_Z14dotProductFP32PKfS0_Pfm_param_3];
	mov.u32 	%r1, %tid.x;
	mov.u32 	%r6, %ctaid.x;
	mov.u32 	%r14, %ntid.x;
	mad.lo.s32 	%r7, %r6, %r14, %r1;
	cvt.u64.u32 	%rd15, %r7;
	setp.le.u64 	%p1, %rd10, %rd15;
	mov.f32 	%f14, 0f00000000;
	@%p1 bra 	$L__BB0_3;
	mov.u32 	%r8, %nctaid.x;
	mul.lo.s32 	%r9, %r14, %r8;
	cvt.u64.u32 	%rd2, %r9;
	cvta.to.global.u64 	%rd3, %rd7;
	cvta.to.global.u64 	%rd4, %rd8;
	mov.f32 	%f14, 0f00000000;
$L__BB0_2:
	shl.b64 	%rd11, %rd15, 2;
	add.s64 	%rd12, %rd3, %rd11;
	ld.global.f32 	%f6, [%rd12];
	add.s64 	%rd13, %rd4, %rd11;
	ld.global.f32 	%f7, [%rd13];
	fma.rn.f32 	%f14, %f6, %f7, %f14;
	add.s64 	%rd15, %rd15, %rd2;
	setp.lt.u64 	%p2, %rd15, %rd10;
	@%p2 bra 	$L__BB0_2;
$L__BB0_3:
	shl.b32 	%r10, %r1, 2;
	mov.u32 	%r11, _ZZ14dotProductFP32PKfS0_PfmE10shared_mem;
	add.s32 	%r3, %r11, %r10;
	st.shared.f32 	[%r3], %f14;
	bar.sync 	0;
	setp.lt.u32 	%p3, %r14, 2;
	@%p3 bra 	$L__BB0_7;
$L__BB0_4:
	shr.u32 	%r5, %r14, 1;
	setp.ge.u32 	%p4, %r1, %r5;
	@%p4 bra 	$L__BB0_6;
	shl.b32 	%r12, %r5, 2;
	add.s32 	%r13, %r3, %r12;
	ld.shared.f32 	%f8, [%r13];
	ld.shared.f32 	%f9, [%r3];
	add.f32 	%f10, %f8, %f9;
	st.shared.f32 	[%r3], %f10;
$L__BB0_6:
	bar.sync 	0;
	setp.gt.u32 	%p5, %r14, 3;
	mov.u32 	%r14, %r5;
	@%p5 bra 	$L__BB0_4;
$L__BB0_7:
	setp.ne.s32 	%p6, %r1, 0;
	@%p6 bra 	$L__BB0_9;
	ld.shared.f32 	%f11, [_ZZ14dotProductFP32PKfS0_PfmE10shared_mem];
	cvta.to.global.u64 	%rd14, %rd9;
	atom.global.add.f32 	%f12, [%rd14], %f11;
$L__BB0_9:
	ret;

}
	// .globl	_Z14dotProductFP64PKdS0_Pdm
.visible .entry _Z14dotProductFP64PKdS0_Pdm(
	.param .u64 .ptr .align 1 _Z14dotProductFP64PKdS0_Pdm_param_0,
	.param .u64 .ptr .align 1 _Z14dotProductFP64PKdS0_Pdm_param_1,
	.param .u64 .ptr .align 1 _Z14dotProductFP64PKdS0_Pdm_param_2,
	.param .u64 _Z14dotProductFP64PKdS0_Pdm_param_3
)
{
	.reg .pred 	%p<7>;
	.reg .b32 	%r<15>;
	.reg .b64 	%rd<16>;
	.reg .b64 	%fd<15>;
	// demoted variable
	.shared .align 8 .b8 _ZZ14dotProductFP64PKdS0_PdmE10shared_mem[2048];
	ld.param.u64 	%rd7, [_Z14dotProductFP64PKdS0_Pdm_param_0];
	ld.param.u64 	%rd8, [_Z14dotProductFP64PKdS0_Pdm_param_1];
	ld.param.u64 	%rd9, [_Z14dotProductFP64PKdS0_Pdm_param_2];
	ld.param.u64 	%rd10, [_Z14dotProductFP64PKdS0_Pdm_param_3];
	mov.u32 	%r1, %tid.x;
	mov.u32 	%r6, %ctaid.x;
	mov.u32 	%r14, %ntid.x;
	mad.lo.s32 	%r7, %r6, %r14, %r1;
	cvt.u64.u32 	%rd15, %r7;
	setp.le.u64 	%p1, %rd10, %rd15;
	mov.f64 	%fd14, 0d0000000000000000;
	@%p1 bra 	$L__BB1_3;
	mov.u32 	%r8, %nctaid.x;
	mul.lo.s32 	%r9, %r14, %r8;
	cvt.u64.u32 	%rd2, %r9;
	cvta.to.global.u64 	%rd3, %rd7;
	cvta.to.global.u64 	%rd4, %rd8;
	mov.f64 	%fd14, 0d0000000000000000;
$L__BB1_2:
	shl.b64 	%rd11, %rd15, 3;
	add.s64 	%rd12, %rd3, %rd11;
	ld.global.f64 	%fd6, [%rd12];
	add.s64 	%rd13, %rd4, %rd11;
	ld.global.f64 	%fd7, [%rd13];
	fma.rn.f64 	%fd14, %fd6, %fd7, %fd14;
	add.s64 	%rd15, %rd15, %rd2;
	setp.lt.u64 	%p2, %rd15, %rd10;
	@%p2 bra 	$L__BB1_2;
$L__BB1_3:
	shl.b32 	%r10, %r1, 3;
	mov.u32 	%r11, _ZZ14dotProductFP64PKdS0_PdmE10shared_mem;
	add.s32 	%r3, %r11, %r10;
	st.shared.f64 	[%r3], %fd14;
	bar.sync 	0;
	setp.lt.u32 	%p3, %r14, 2;
	@%p3 bra 	$L__BB1_7;
$L__BB1_4:
	shr.u32 	%r5, %r14, 1;
	setp.ge.u32 	%p4, %r1, %r5;
	@%p4 bra 	$L__BB1_6;
	shl.b32 	%r12, %r5, 3;
	add.s32 	%r13, %r3, %r12;
	ld.shared.f64 	%fd8, [%r13];
	ld.shared.f64 	%fd9, [%r3];
	add.f64 	%fd10, %fd8, %fd9;
	st.shared.f64 	[%r3], %fd10;
$L__BB1_6:
	bar.sync 	0;
	setp.gt.u32 	%p5, %r14, 3;
	mov.u32 	%r14, %r5;
	@%p5 bra 	$L__BB1_4;
$L__BB1_7:
	setp.ne.s32 	%p6, %r1, 0;
	@%p6 bra 	$L__BB1_9;
	ld.shared.f64 	%fd11, [_ZZ14dotProductFP64PKdS0_PdmE10shared_mem];
	cvta.to.global.u64 	%rd14, %rd9;
	atom.global.add.f64 	%fd12, [%rd14], %fd11;
$L__BB1_9:
	ret;

}


// ===== COMPILED SASS (sm_100) =====

	.target	sm_100

	.elftype	@"ET_EXEC"


//--------------------- .note.nv.tkinfo           --------------------------
	.section	.note.nv.tkinfo,"",@"SHT_NOTE"
	.sectionflags	@"SHF_NOTE_NV_TKINFO"
	.tkinfo
        /*0018*/ 	.word	0x00000002
        /*0030*/ 	.string	""
        /*0030*/ 	.string	"ptxas"
        /*0030*/ 	.string	"Cuda compilation tools, release 13.0, V13.0.88"
        /*0030*/ 	.string	"Build cuda_13.0.r13.0/compiler.36424714_0"
        /*0030*/ 	.string	"-arch sm_100 -m 64 "



//--------------------- .note.nv.cuinfo           --------------------------
	.section	.note.nv.cuinfo,"",@"SHT_NOTE"
	.sectionflags	@"SHF_NOTE_NV_CUINFO"
        /*0018*/ 	.short	0x0002
        /*001a*/ 	.short	0x0064
        /*001c*/ 	.short	0x0082
	.zero		2


//--------------------- .nv.info                  --------------------------
	.section	.nv.info,"",@"SHT_CUDA_INFO"
	.align	4


	//----- nvinfo : EIATTR_REGCOUNT
	.align		4
        /*0000*/ 	.byte	0x04, 0x2f
        /*0002*/ 	.short	(.L_1 - .L_0)
	.align		4
.L_0:
        /*0004*/ 	.word	index@(_Z14dotProductFP32PKfS0_Pfm)
        /*0008*/ 	.word	0x00000010


	//----- nvinfo : EIATTR_FRAME_SIZE
	.align		4
.L_1:
        /*000c*/ 	.byte	0x04, 0x11
        /*000e*/ 	.short	(.L_3 - .L_2)
	.align		4
.L_2:
        /*0010*/ 	.word	index@(_Z14dotProductFP32PKfS0_Pfm)
        /*0014*/ 	.word	0x00000000


	//----- nvinfo : EIATTR_REGCOUNT
	.align		4
.L_3:
        /*0018*/ 	.byte	0x04, 0x2f
        /*001a*/ 	.short	(.L_5 - .L_4)
	.align		4
.L_4:
        /*001c*/ 	.word	index@(_Z14dotProductFP64PKdS0_Pdm)
        /*0020*/ 	.word	0x00000010


	//----- nvinfo : EIATTR_FRAME_SIZE
	.align		4
.L_5:
        /*0024*/ 	.byte	0x04, 0x11
        /*0026*/ 	.short	(.L_7 - .L_6)
	.align		4
.L_6:
        /*0028*/ 	.word	index@(_Z14dotProductFP64PKdS0_Pdm)
        /*002c*/ 	.word	0x00000000


	//----- nvinfo : EIATTR_MIN_STACK_SIZE
	.align		4
.L_7:
        /*0030*/ 	.byte	0x04, 0x12
        /*0032*/ 	.short	(.L_9 - .L_8)
	.align		4
.L_8:
        /*0034*/ 	.word	index@(_Z14dotProductFP64PKdS0_Pdm)
        /*0038*/ 	.word	0x00000000


	//----- nvinfo : EIATTR_MIN_STACK_SIZE
	.align		4
.L_9:
        /*003c*/ 	.byte	0x04, 0x12
        /*003e*/ 	.short	(.L_11 - .L_10)
	.align		4
.L_10:
        /*0040*/ 	.word	index@(_Z14dotProductFP32PKfS0_Pfm)
        /*0044*/ 	.word	0x00000000
.L_11:


//--------------------- .nv.compat                --------------------------
	.section	.nv.compat,"",@"SHT_CUDA_COMPAT_INFO"
	.align	4
        /*0000*/ 	.byte	0x02, 0x09, 0x00, 0x00, 0x02, 0x02, 0x01, 0x00, 0x02, 0x05, 0x05, 0x00, 0x03, 0x07, 0x01, 0x01
        /*0010*/ 	.byte	0x02, 0x03, 0x00, 0x00, 0x02, 0x06, 0x01, 0x00, 0x04, 0x0b, 0x08, 0x00, 0x01, 0x00, 0x00, 0x00
        /*0020*/ 	.byte	0x00, 0x00, 0x00, 0x00


//--------------------- .nv.info._Z14dotProductFP64PKdS0_Pdm --------------------------
	.section	.nv.info._Z14dotProductFP64PKdS0_Pdm,"",@"SHT_CUDA_INFO"
	.sectionflags	@""
	.align	4


	//----- nvinfo : EIATTR_CUDA_API_VERSION
	.align		4
        /*0000*/ 	.byte	0x04, 0x37
        /*0002*/ 	.short	(.L_13 - .L_12)
.L_12:
        /*0004*/ 	.word	0x00000082


	//----- nvinfo : EIATTR_KPARAM_INFO
	.align		4
.L_13:
        /*0008*/ 	.byte	0x04, 0x17
        /*000a*/ 	.short	(.L_15 - .L_14)
.L_14:
        /*000c*/ 	.word	0x00000000
        /*0010*/ 	.short	0x0003
        /*0012*/ 	.short	0x0018
        /*0014*/ 	.byte	0x00, 0xf0, 0x21, 0x00


	//----- nvinfo : EIATTR_KPARAM_INFO
	.align		4
.L_15:
        /*0018*/ 	.byte	0x04, 0x17
        /*001a*/ 	.short	(.L_17 - .L_16)
.L_16:
        /*001c*/ 	.word	0x00000000
        /*0020*/ 	.short	0x0002
        /*0022*/ 	.short	0x0010
        /*0024*/ 	.byte	0x00, 0xf5, 0x21, 0x00


	//----- nvinfo : EIATTR_KPARAM_INFO
	.align		4
.L_17:
        /*0028*/ 	.byte	0x04, 0x17
        /*002a*/ 	.short	(.L_19 - .L_18)
.L_18:
        /*002c*/ 	.word	0x00000000
        /*0030*/ 	.short	0x0001
        /*0032*/ 	.short	0x0008
        /*0034*/ 	.byte	0x00, 0xf5, 0x21, 0x00


	//----- nvinfo : EIATTR_KPARAM_INFO
	.align		4
.L_19:
        /*0038*/ 	.byte	0x04, 0x17
        /*003a*/ 	.short	(.L_21 - .L_20)
.L_20:
        /*003c*/ 	.word	0x00000000
        /*0040*/ 	.short	0x0000
        /*0042*/ 	.short	0x0000
        /*0044*/ 	.byte	0x00, 0xf5, 0x21, 0x00


	//----- nvinfo : EIATTR_SPARSE_MMA_MASK
	.align		4
.L_21:
        /*0048*/ 	.byte	0x03, 0x50
        /*004a*/ 	.short	0x0000


	//----- nvinfo : EIATTR_MAXREG_COUNT
	.align		4
        /*004c*/ 	.byte	0x03, 0x1b
        /*004e*/ 	.short	0x00ff


	//----- nvinfo : EIATTR_NUM_BARRIERS
	.align		4
        /*0050*/ 	.byte	0x02, 0x4c
        /*0052*/ 	.byte	0x01
	.zero		1


	//----- nvinfo : EIATTR_MERCURY_ISA_VERSION
	.align		4
        /*0054*/ 	.byte	0x03, 0x5f
        /*0056*/ 	.short	0x0101


	//----- nvinfo : EIATTR_VRC_CTA_INIT_COUNT
	.align		4
        /*0058*/ 	.byte	0x02, 0x4a
	.zero		1
	.zero		1


	//----- nvinfo : EIATTR_EXIT_INSTR_OFFSETS
	.align		4
        /*005c*/ 	.byte	0x04, 0x1c
        /*005e*/ 	.short	(.L_23 - .L_22)


	//   ....[0]....
.L_22:
        /*0060*/ 	.word	0x00000340


	//   ....[1]....
        /*0064*/ 	.word	0x000003b0


	//----- nvinfo : EIATTR_CRS_STACK_SIZE
	.align		4
.L_23:
        /*0068*/ 	.byte	0x04, 0x1e
        /*006a*/ 	.short	(.L_25 - .L_24)
.L_24:
        /*006c*/ 	.word	0x00000000


	//----- nvinfo : EIATTR_CBANK_PARAM_SIZE
	.align		4
.L_25:
        /*0070*/ 	.byte	0x03, 0x19
        /*0072*/ 	.short	0x0020


	//----- nvinfo : EIATTR_PARAM_CBANK
	.align		4
        /*0074*/ 	.byte	0x04, 0x0a
        /*0076*/ 	.short	(.L_27 - .L_26)
	.align		4
.L_26:
        /*0078*/ 	.word	index@(.nv.constant0._Z14dotProductFP64PKdS0_Pdm)
        /*007c*/ 	.short	0x0380
        /*007e*/ 	.short	0x0020


	//----- nvinfo : EIATTR_SW_WAR
	.align		4
.L_27:
        /*0080*/ 	.byte	0x04, 0x36
        /*0082*/ 	.short	(.L_29 - .L_28)
.L_28:
        /*0084*/ 	.word	0x00000008
.L_29:


//--------------------- .nv.info._Z14dotProductFP32PKfS0_Pfm --------------------------
	.section	.nv.info._Z14dotProductFP32PKfS0_Pfm,"",@"SHT_CUDA_INFO"
	.sectionflags	@""
	.align	4


	//----- nvinfo : EIATTR_CUDA_API_VERSION
	.align		4
        /*0000*/ 	.byte	0x04, 0x37
        /*0002*/ 	.short	(.L_31 - .L_30)
.L_30:
        /*0004*/ 	.word	0x00000082


	//----- nvinfo : EIATTR_KPARAM_INFO
	.align		4
.L_31:
        /*0008*/ 	.byte	0x04, 0x17
        /*000a*/ 	.short	(.L_33 - .L_32)
.L_32:
        /*000c*/ 	.word	0x00000000
        /*0010*/ 	.short	0x0003
        /*0012*/ 	.short	0x0018
        /*0014*/ 	.byte	0x00, 0xf0, 0x21, 0x00


	//----- nvinfo : EIATTR_KPARAM_INFO
	.align		4
.L_33:
        /*0018*/ 	.byte	0x04, 0x17
        /*001a*/ 	.short	(.L_35 - .L_34)
.L_34:
        /*001c*/ 	.word	0x00000000
        /*0020*/ 	.short	0x0002
        /*0022*/ 	.short	0x0010
        /*0024*/ 	.byte	0x00, 0xf5, 0x21, 0x00


	//----- nvinfo : EIATTR_KPARAM_INFO
	.align		4
.L_35:
        /*0028*/ 	.byte	0x04, 0x17
        /*002a*/ 	.short	(.L_37 - .L_36)
.L_36:
        /*002c*/ 	.word	0x00000000
        /*0030*/ 	.short	0x0001
        /*0032*/ 	.short	0x0008
        /*0034*/ 	.byte	0x00, 0xf5, 0x21, 0x00


	//----- nvinfo : EIATTR_KPARAM_INFO
	.align		4
.L_37:
        /*0038*/ 	.byte	0x04, 0x17
        /*003a*/ 	.short	(.L_39 - .L_38)
.L_38:
        /*003c*/ 	.word	0x00000000
        /*0040*/ 	.short	0x0000
        /*0042*/ 	.short	0x0000
        /*0044*/ 	.byte	0x00, 0xf5, 0x21, 0x00


	//----- nvinfo : EIATTR_SPARSE_MMA_MASK
	.align		4
.L_39:
        /*0048*/ 	.byte	0x03, 0x50
        /*004a*/ 	.short	0x0000


	//----- nvinfo : EIATTR_MAXREG_COUNT
	.align		4
        /*004c*/ 	.byte	0x03, 0x1b
        /*004e*/ 	.short	0x00ff


	//----- nvinfo : EIATTR_NUM_BARRIERS
	.align		4
        /*0050*/ 	.byte	0x02, 0x4c
        /*0052*/ 	.byte	0x01
	.zero		1


	//----- nvinfo : EIATTR_MERCURY_ISA_VERSION
	.align		4
        /*0054*/ 	.byte	0x03, 0x5f
        /*0056*/ 	.short	0x0101


	//----- nvinfo : EIATTR_VRC_CTA_INIT_COUNT
	.align		4
        /*0058*/ 	.byte	0x02, 0x4a
	.zero		1
	.zero		1


	//----- nvinfo : EIATTR_EXIT_INSTR_OFFSETS
	.align		4
        /*005c*/ 	.byte	0x04, 0x1c
        /*005e*/ 	.short	(.L_41 - .L_40)


	//   ....[0]....
.L_40:
        /*0060*/ 	.word	0x00000340


	//   ....[1]....
        /*0064*/ 	.word	0x000003b0


	//----- nvinfo : EIATTR_CRS_STACK_SIZE
	.align		4
.L_41:
        /*0068*/ 	.byte	0x04, 0x1e
        /*006a*/ 	.short	(.L_43 - .L_42)
.L_42:
        /*006c*/ 	.word	0x00000000


	//----- nvinfo : EIATTR_CBANK_PARAM_SIZE
	.align		4
.L_43:
        /*0070*/ 	.byte	0x03, 0x19
        /*0072*/ 	.short	0x0020


	//----- nvinfo : EIATTR_PARAM_CBANK
	.align		4
        /*0074*/ 	.byte	0x04, 0x0a
        /*0076*/ 	.short	(.L_45 - .L_44)
	.align		4
.L_44:
        /*0078*/ 	.word	index@(.nv.constant0._Z14dotProductFP32PKfS0_Pfm)
        /*007c*/ 	.short	0x0380
        /*007e*/ 	.short	0x0020


	//----- nvinfo : EIATTR_SW_WAR
	.align		4
.L_45:
        /*0080*/ 	.byte	0x04, 0x36
        /*0082*/ 	.short	(.L_47 - .L_46)
.L_46:
        /*0084*/ 	.word	0x00000008
.L_47:


//--------------------- .nv.callgraph             --------------------------
	.section	.nv.callgraph,"",@"SHT_CUDA_CALLGRAPH"
	.align	4
	.sectionentsize	8
	.align		4
        /*0000*/ 	.word	0x00000000
	.align		4
        /*0004*/ 	.word	0xffffffff
	.align		4
        /*0008*/ 	.word	0x00000000
	.align		4
        /*000c*/ 	.word	0xfffffffe
	.align		4
        /*0010*/ 	.word	0x00000000
	.align		4
        /*0014*/ 	.word	0xfffffffd
	.align		4
        /*0018*/ 	.word	0x00000000
	.align		4
        /*001c*/ 	.word	0xfffffffc


//--------------------- .text._Z14dotProductFP64PKdS0_Pdm --------------------------
	.section	.text._Z14dotProductFP64PKdS0_Pdm,"ax",@progbits
	.align	128
        .global         _Z14dotProductFP64PKdS0_Pdm
        .type           _Z14dotProductFP64PKdS0_Pdm,@function
        .size           _Z14dotProductFP64PKdS0_Pdm,(.L_x_12 - _Z14dotProductFP64PKdS0_Pdm)
        .other          _Z14dotProductFP64PKdS0_Pdm,@"STO_CUDA_ENTRY STV_DEFAULT"
_Z14dotProductFP64PKdS0_Pdm:
.text._Z14dotProductFP64PKdS0_Pdm:
[----:B------:R-:W-:Y:S01]  /*0000*/  LDC R1, c[0x0][0x37c] ;  /* 0x0000df00ff017b82 */ /* 0x000fe20000000800 */
[----:B------:R-:W0:Y:S07]  /*0010*/  S2R R9, SR_TID.X ;  /* 0x0000000000097919 */ /* 0x000e2e0000002100 */
[----:B------:R-:W0:Y:S01]  /*0020*/  S2UR UR4, SR_CTAID.X ;  /* 0x00000000000479c3 */ /* 0x000e220000002500 */
[----:B------:R-:W1:Y:S01]  /*0030*/  LDCU.64 UR8, c[0x0][0x398] ;  /* 0x00007300ff0877ac */ /* 0x000e620008000a00 */
[----:B------:R-:W-:Y:S01]  /*0040*/  BSSY.RECONVERGENT B0, `(.L_x_0) ;  /* 0x000001b000007945 */ /* 0x000fe20003800200 */
[----:B------:R-:W-:Y:S01]  /*0050*/  CS2R R2, SRZ ;  /* 0x0000000000027805 */ /* 0x000fe2000001ff00 */
[----:B------:R-:W2:Y:S04]  /*0060*/  LDCU.64 UR6, c[0x0][0x358] ;  /* 0x00006b00ff0677ac */ /* 0x000ea80008000a00 */
[----:B------:R-:W0:Y:S01]  /*0070*/  LDC R8, c[0x0][0x360] ;  /* 0x0000d800ff087b82 */ /* 0x000e220000000800 */
[----:B------:R-:W3:Y:S01]  /*0080*/  LDCU.128 UR12, c[0x0][0x380] ;  /* 0x00007000ff0c77ac */ /* 0x000ee20008000c00 */
[----:B0-----:R-:W-:-:S05]  /*0090*/  IMAD R0, R8, UR4, R9 ;  /* 0x0000000408007c24 */ /* 0x001fca000f8e0209 */
[----:B-1----:R-:W-:-:S04]  /*00a0*/  ISETP.GE.U32.AND P0, PT, R0, UR8, PT ;  /* 0x0000000800007c0c */ /* 0x002fc8000bf06070 */
[----:B------:R-:W-:-:S13]  /*00b0*/  ISETP.GE.U32.AND.EX P0, PT, RZ, UR9, PT, P0 ;  /* 0x00000009ff007c0c */ /* 0x000fda000bf06100 */
[----:B--23--:R-:W-:Y:S05]  /*00c0*/  @P0 BRA `(.L_x_1) ;  /* 0x0000000000480947 */ /* 0x00cfea0003800000 */
[----:B------:R-:W0:Y:S01]  /*00d0*/  LDCU UR4, c[0x0][0x370] ;  /* 0x00006e00ff0477ac */ /* 0x000e220008000800 */
[----:B------:R-:W-:Y:S01]  /*00e0*/  IMAD.MOV.U32 R11, RZ, RZ, RZ ;  /* 0x000000ffff0b7224 */ /* 0x000fe200078e00ff */
[----:B------:R-:W-:Y:S01]  /*00f0*/  CS2R R2, SRZ ;  /* 0x0000000000027805 */ /* 0x000fe2000001ff00 */
[----:B0-----:R-:W-:-:S07]  /*0100*/  IMAD R13, R8, UR4, RZ ;  /* 0x00000004080d7c24 */ /* 0x001fce000f8e02ff */
.L_x_2:
[C---:B------:R-:W-:Y:S01]  /*0110*/  IMAD.SHL.U32 R6, R0.reuse, 0x8, RZ ;  /* 0x0000000800067824 */ /* 0x040fe200078e00ff */
[----:B------:R-:W-:-:S04]  /*0120*/  SHF.L.U64.HI R7, R0, 0x3, R11 ;  /* 0x0000000300077819 */ /* 0x000fc8000001020b */
[C---:B------:R-:W-:Y:S02]  /*0130*/  IADD3 R4, P0, PT, R6.reuse, UR12, RZ ;  /* 0x0000000c06047c10 */ /* 0x040fe4000ff1e0ff */
[----:B------:R-:W-:Y:S02]  /*0140*/  IADD3 R6, P1, PT, R6, UR14, RZ ;  /* 0x0000000e06067c10 */ /* 0x000fe4000ff3e0ff */
[C---:B------:R-:W-:Y:S02]  /*0150*/  IADD3.X R5, PT, PT, R7.reuse, UR13, RZ, P0, !PT ;  /* 0x0000000d07057c10 */ /* 0x040fe400087fe4ff */
[----:B------:R-:W-:-:S04]  /*0160*/  IADD3.X R7, PT, PT, R7, UR15, RZ, P1, !PT ;  /* 0x0000000f07077c10 */ /* 0x000fc80008ffe4ff */
[----:B------:R-:W2:Y:S04]  /*0170*/  LDG.E.64 R4, desc[UR6][R4.64] ;  /* 0x0000000604047981 */ /* 0x000ea8000c1e1b00 */
[----:B------:R-:W2:Y:S01]  /*0180*/  LDG.E.64 R6, desc[UR6][R6.64] ;  /* 0x0000000606067981 */ /* 0x000ea2000c1e1b00 */
[----:B------:R-:W-:-:S05]  /*0190*/  IADD3 R0, P0, PT, R13, R0, RZ ;  /* 0x000000000d007210 */ /* 0x000fca0007f1e0ff */
[----:B------:R-:W-:Y:S01]  /*01a0*/  IMAD.X R11, RZ, RZ, R11, P0 ;  /* 0x000000ffff0b7224 */ /* 0x000fe200000e060b */
[----:B------:R-:W-:-:S04]  /*01b0*/  ISETP.GE.U32.AND P0, PT, R0, UR8, PT ;  /* 0x0000000800007c0c */ /* 0x000fc8000bf06070 */
[----:B------:R-:W-:Y:S01]  /*01c0*/  ISETP.GE.U32.AND.EX P0, PT, R11, UR9, PT, P0 ;  /* 0x000000090b007c0c */ /* 0x000fe2000bf06100 */
[----:B--2---:R-:W-:-:S12]  /*01d0*/  DFMA R2, R4, R6, R2 ;  /* 0x000000060402722b */ /* 0x004fd80000000002 */
[----:B------:R-:W-:Y:S05]  /*01e0*/  @!P0 BRA `(.L_x_2) ;  /* 0xfffffffc00c88947 */ /* 0x000fea000383ffff */
.L_x_1:
[----:B------:R-:W-:Y:S05]  /*01f0*/  BSYNC.RECONVERGENT B0 ;  /* 0x0000000000007941 */ /* 0x000fea0003800200 */
.L_x_0:
[----:B------:R-:W0:Y:S01]  /*0200*/  S2UR UR5, SR_CgaCtaId ;  /* 0x00000000000579c3 */ /* 0x000e220000008800 */
[----:B------:R-:W-:Y:S01]  /*0210*/  UMOV UR4, 0x400 ;  /* 0x0000040000047882 */ /* 0x000fe20000000000 */
[----:B------:R-:W-:Y:S02]  /*0220*/  ISETP.GE.U32.AND P1, PT, R8, 0x2, PT ;  /* 0x000000020800780c */ /* 0x000fe40003f26070 */
[----:B------:R-:W-:Y:S01]  /*0230*/  ISETP.NE.AND P0, PT, R9, RZ, PT ;  /* 0x000000ff0900720c */ /* 0x000fe20003f05270 */
[----:B0-----:R-:W-:-:S06]  /*0240*/  ULEA UR4, UR5, UR4, 0x18 ;  /* 0x0000000405047291 */ /* 0x001fcc000f8ec0ff */
[----:B------:R-:W-:-:S05]  /*0250*/  LEA R7, R9, UR4, 0x3 ;  /* 0x0000000409077c11 */ /* 0x000fca000f8e18ff */
[----:B------:R0:W-:Y:S01]  /*0260*/  STS.64 [R7], R2 ;  /* 0x0000000207007388 */ /* 0x0001e20000000a00 */
[----:B------:R-:W-:Y:S06]  /*0270*/  BAR.SYNC.DEFER_BLOCKING 0x0 ;  /* 0x0000000000007b1d */ /* 0x000fec0000010000 */
[----:B------:R-:W-:Y:S05]  /*0280*/  @!P1 BRA `(.L_x_3) ;  /* 0x00000000002c9947 */ /* 0x000fea0003800000 */
.L_x_4:
[----:B------:R-:W-:-:S04]  /*0290*/  SHF.R.U32.HI R6, RZ, 0x1, R8 ;  /* 0x00000001ff067819 */ /* 0x000fc80000011608 */
[----:B------:R-:W-:-:S13]  /*02a0*/  ISETP.GE.U32.AND P1, PT, R9, R6, PT ;  /* 0x000000060900720c */ /* 0x000fda0003f26070 */
[----:B------:R-:W-:Y:S01]  /*02b0*/  @!P1 IMAD R0, R6, 0x8, R7 ;  /* 0x0000000806009824 */ /* 0x000fe200078e0207 */
[----:B------:R-:W-:Y:S04]  /*02c0*/  @!P1 LDS.64 R4, [R7] ;  /* 0x0000000007049984 */ /* 0x000fe80000000a00 */
[----:B0-----:R-:W0:Y:S02]  /*02d0*/  @!P1 LDS.64 R2, [R0] ;  /* 0x0000000000029984 */ /* 0x001e240000000a00 */
[----:B0-----:R-:W-:-:S07]  /*02e0*/  @!P1 DADD R2, R2, R4 ;  /* 0x0000000002029229 */ /* 0x001fce0000000004 */
[----:B------:R1:W-:Y:S01]  /*02f0*/  @!P1 STS.64 [R7], R2 ;  /* 0x0000000207009388 */ /* 0x0003e20000000a00 */
[----:B------:R-:W-:Y:S01]  /*0300*/  BAR.SYNC.DEFER_BLOCKING 0x0 ;  /* 0x0000000000007b1d */ /* 0x000fe20000010000 */
[----:B------:R-:W-:Y:S01]  /*0310*/  ISETP.GT.U32.AND P1, PT, R8, 0x3, PT ;  /* 0x000000030800780c */ /* 0x000fe20003f24070 */
[----:B------:R-:W-:-:S12]  /*0320*/  IMAD.MOV.U32 R8, RZ, RZ, R6 ;  /* 0x000000ffff087224 */ /* 0x000fd800078e0006 */
[----:B-1----:R-:W-:Y:S05]  /*0330*/  @P1 BRA `(.L_x_4) ;  /* 0xfffffffc00d41947 */ /* 0x002fea000383ffff */
.L_x_3:
[----:B------:R-:W-:Y:S05]  /*0340*/  @P0 EXIT ;  /* 0x000000000000094d */ /* 0x000fea0003800000 */
[----:B------:R-:W1:Y:S01]  /*0350*/  S2UR UR5, SR_CgaCtaId ;  /* 0x00000000000579c3 */ /* 0x000e620000008800 */
[----:B------:R-:W-:-:S07]  /*0360*/  UMOV UR4, 0x400 ;  /* 0x0000040000047882 */ /* 0x000fce0000000000 */
[----:B------:R-:W2:Y:S01]  /*0370*/  LDC.64 R4, c[0x0][0x390] ;  /* 0x0000e400ff047b82 */ /* 0x000ea20000000a00 */
[----:B-1----:R-:W-:-:S09]  /*0380*/  ULEA UR4, UR5, UR4, 0x18 ;  /* 0x0000000405047291 */ /* 0x002fd2000f8ec0ff */
[----:B0-----:R-:W2:Y:S04]  /*0390*/  LDS.64 R2, [UR4] ;  /* 0x00000004ff027984 */ /* 0x001ea80008000a00 */
[----:B--2---:R-:W-:Y:S01]  /*03a0*/  REDG.E.ADD.F64.RN.STRONG.GPU desc[UR6][R4.64], R2 ;  /* 0x00000002040079a6 */ /* 0x004fe2000c12ff06 */
[----:B------:R-:W-:Y:S05]  /*03b0*/  EXIT ;  /* 0x000000000000794d */ /* 0x000fea0003800000 */
.L_x_5:
[----:B------:R-:W-:-:S00]  /*03c0*/  BRA `(.L_x_5) ;  /* 0xfffffffc00fc7947 */ /* 0x000fc0000383ffff */
[----:B------:R-:W-:-:S00]  /*03d0*/  NOP ;  /* 0x0000000000007918 */ /* 0x000fc00000000000 */
        /* <DEDUP_REMOVED lines=10> */
.L_x_12:


//--------------------- .text._Z14dotProductFP32PKfS0_Pfm --------------------------
	.section	.text._Z14dotProductFP32PKfS0_Pfm,"ax",@progbits
	.align	128
        .global         _Z14dotProductFP32PKfS0_Pfm
        .type           _Z14dotProductFP32PKfS0_Pfm,@function
        .size           _Z14dotProductFP32PKfS0_Pfm,(.L_x_13 - _Z14dotProductFP32PKfS0_Pfm)
        .other          _Z14dotProductFP32PKfS0_Pfm,@"STO_CUDA_ENTRY STV_DEFAULT"
_Z14dotProductFP32PKfS0_Pfm:
.text._Z14dotProductFP32PKfS0_Pfm:
[----:B------:R-:W-:Y:S01]  /*0000*/  LDC R1, c[0x0][0x37c] ;  /* 0x0000df00ff017b82 */ /* 0x000fe20000000800 */
[----:B------:R-:W0:Y:S07]  /*0010*/  S2R R9, SR_TID.X ;  /* 0x0000000000097919 */ /* 0x000e2e0000002100 */
[----:B------:R-:W0:Y:S01]  /*0020*/  S2UR UR4, SR_CTAID.X ;  /* 0x00000000000479c3 */ /* 0x000e220000002500 */
[----:B------:R-:W1:Y:S01]  /*0030*/  LDCU.64 UR8, c[0x0][0x398] ;  /* 0x00007300ff0877ac */ /* 0x000e620008000a00 */
[----:B------:R-:W-:Y:S01]  /*0040*/  BSSY.RECONVERGENT B0, `(.L_x_6) ;  /* 0x000001b000007945 */ /* 0x000fe20003800200 */
[----:B------:R-:W-:Y:S01]  /*0050*/  IMAD.MOV.U32 R7, RZ, RZ, RZ ;  /* 0x000000ffff077224 */ /* 0x000fe200078e00ff */
        /* <DEDUP_REMOVED lines=8> */
[----:B------:R-:W-:Y:S02]  /*00e0*/  IMAD.MOV.U32 R11, RZ, RZ, RZ ;  /* 0x000000ffff0b7224 */ /* 0x000fe400078e00ff */
[----:B------:R-:W-:Y:S02]  /*00f0*/  IMAD.MOV.U32 R7, RZ, RZ, RZ ;  /* 0x000000ffff077224 */ /* 0x000fe400078e00ff */
[----:B0-----:R-:W-:-:S07]  /*0100*/  IMAD R13, R6, UR4, RZ ;  /* 0x00000004060d7c24 */ /* 0x001fce000f8e02ff */
.L_x_8:
[C---:B------:R-:W-:Y:S01]  /*0110*/  IMAD.SHL.U32 R4, R0.reuse, 0x4, RZ ;  /* 0x0000000400047824 */ /* 0x040fe200078e00ff */
[----:B------:R-:W-:-:S04]  /*0120*/  SHF.L.U64.HI R5, R0, 0x2, R11 ;  /* 0x0000000200057819 */ /* 0x000fc8000001020b */
[C---:B------:R-:W-:Y:S02]  /*0130*/  IADD3 R2, P0, PT, R4.reuse, UR12, RZ ;  /* 0x0000000c04027c10 */ /* 0x040fe4000ff1e0ff */
[----:B------:R-:W-:Y:S02]  /*0140*/  IADD3 R4, P1, PT, R4, UR14, RZ ;  /* 0x0000000e04047c10 */ /* 0x000fe4000ff3e0ff */
[C---:B------:R-:W-:Y:S02]  /*0150*/  IADD3.X R3, PT, PT, R5.reuse, UR13, RZ, P0, !PT ;  /* 0x0000000d05037c10 */ /* 0x040fe400087fe4ff */
[----:B------:R-:W-:-:S03]  /*0160*/  IADD3.X R5, PT, PT, R5, UR15, RZ, P1, !PT ;  /* 0x0000000f05057c10 */ /* 0x000fc60008ffe4ff */
[----:B------:R-:W2:Y:S04]  /*0170*/  LDG.E R2, desc[UR6][R2.64] ;  /* 0x0000000602027981 */ /* 0x000ea8000c1e1900 */
[----:B------:R-:W2:Y:S01]  /*0180*/  LDG.E R4, desc[UR6][R4.64] ;  /* 0x0000000604047981 */ /* 0x000ea2000c1e1900 */
[----:B------:R-:W-:-:S05]  /*0190*/  IADD3 R0, P0, PT, R13, R0, RZ ;  /* 0x000000000d007210 */ /* 0x000fca0007f1e0ff */
[----:B------:R-:W-:Y:S01]  /*01a0*/  IMAD.X R11, RZ, RZ, R11, P0 ;  /* 0x000000ffff0b7224 */ /* 0x000fe200000e060b */
[----:B------:R-:W-:-:S04]  /*01b0*/  ISETP.GE.U32.AND P0, PT, R0, UR8, PT ;  /* 0x0000000800007c0c */ /* 0x000fc8000bf06070 */
[----:B------:R-:W-:Y:S01]  /*01c0*/  ISETP.GE.U32.AND.EX P0, PT, R11, UR9, PT, P0 ;  /* 0x000000090b007c0c */ /* 0x000fe2000bf06100 */
[----:B--2---:R-:W-:-:S12]  /*01d0*/  FFMA R7, R2, R4, R7 ;  /* 0x0000000402077223 */ /* 0x004fd80000000007 */
[----:B------:R-:W-:Y:S05]  /*01e0*/  @!P0 BRA `(.L_x_8) ;  /* 0xfffffffc00c88947 */ /* 0x000fea000383ffff */
.L_x_7:
[----:B------:R-:W-:Y:S05]  /*01f0*/  BSYNC.RECONVERGENT B0 ;  /* 0x0000000000007941 */ /* 0x000fea0003800200 */
.L_x_6:
[----:B------:R-:W0:Y:S01]  /*0200*/  S2UR UR5, SR_CgaCtaId ;  /* 0x00000000000579c3 */ /* 0x000e220000008800 */
[----:B------:R-:W-:Y:S01]  /*0210*/  UMOV UR4, 0x400 ;  /* 0x0000040000047882 */ /* 0x000fe20000000000 */
[----:B------:R-:W-:Y:S02]  /*0220*/  ISETP.GE.U32.AND P1, PT, R6, 0x2, PT ;  /* 0x000000020600780c */ /* 0x000fe40003f26070 */
[----:B------:R-:W-:Y:S01]  /*0230*/  ISETP.NE.AND P0, PT, R9, RZ, PT ;  /* 0x000000ff0900720c */ /* 0x000fe20003f05270 */
[----:B0-----:R-:W-:-:S06]  /*0240*/  ULEA UR4, UR5, UR4, 0x18 ;  /* 0x0000000405047291 */ /* 0x001fcc000f8ec0ff */
[----:B------:R-:W-:-:S05]  /*0250*/  LEA R0, R9, UR4, 0x2 ;  /* 0x0000000409007c11 */ /* 0x000fca000f8e10ff */
[----:B------:R0:W-:Y:S01]  /*0260*/  STS [R0], R7 ;  /* 0x0000000700007388 */ /* 0x0001e20000000800 */
[----:B------:R-:W-:Y:S06]  /*0270*/  BAR.SYNC.DEFER_BLOCKING 0x0 ;  /* 0x0000000000007b1d */ /* 0x000fec0000010000 */
[----:B------:R-:W-:Y:S05]  /*0280*/  @!P1 BRA `(.L_x_9) ;  /* 0x00000000002c9947 */ /* 0x000fea0003800000 */
.L_x_10:
[----:B------:R-:W-:-:S04]  /*0290*/  SHF.R.U32.HI R4, RZ, 0x1, R6 ;  /* 0x00000001ff047819 */ /* 0x000fc80000011606 */
[----:B------:R-:W-:-:S13]  /*02a0*/  ISETP.GE.U32.AND P1, PT, R9, R4, PT ;  /* 0x000000040900720c */ /* 0x000fda0003f26070 */
[----:B------:R-:W-:Y:S01]  /*02b0*/  @!P1 IMAD R2, R4, 0x4, R0 ;  /* 0x0000000404029824 */ /* 0x000fe200078e0200 */
[----:B------:R-:W-:Y:S05]  /*02c0*/  @!P1 LDS R3, [R0] ;  /* 0x0000000000039984 */ /* 0x000fea0000000800 */
[----:B------:R-:W1:Y:S02]  /*02d0*/  @!P1 LDS R2, [R2] ;  /* 0x0000000002029984 */ /* 0x000e640000000800 */
[----:B-1----:R-:W-:-:S05]  /*02e0*/  @!P1 FADD R3, R2, R3 ;  /* 0x0000000302039221 */ /* 0x002fca0000000000 */
[----:B------:R1:W-:Y:S01]  /*02f0*/  @!P1 STS [R0], R3 ;  /* 0x0000000300009388 */ /* 0x0003e20000000800 */
[----:B------:R-:W-:Y:S01]  /*0300*/  BAR.SYNC.DEFER_BLOCKING 0x0 ;  /* 0x0000000000007b1d */ /* 0x000fe20000010000 */
[----:B------:R-:W-:Y:S01]  /*0310*/  ISETP.GT.U32.AND P1, PT, R6, 0x3, PT ;  /* 0x000000030600780c */ /* 0x000fe20003f24070 */
[----:B------:R-:W-:-:S12]  /*0320*/  IMAD.MOV.U32 R6, RZ, RZ, R4 ;  /* 0x000000ffff067224 */ /* 0x000fd800078e0004 */
[----:B-1----:R-:W-:Y:S05]  /*0330*/  @P1 BRA `(.L_x_10) ;  /* 0xfffffffc00d41947 */ /* 0x002fea000383ffff */
.L_x_9:
[----:B------:R-:W-:Y:S05]  /*0340*/  @P0 EXIT ;  /* 0x000000000000094d */ /* 0x000fea0003800000 */
[----:B------:R-:W1:Y:S01]  /*0350*/  S2UR UR5, SR_CgaCtaId ;  /* 0x00000000000579c3 */ /* 0x000e620000008800 */
[----:B------:R-:W-:-:S07]  /*0360*/  UMOV UR4, 0x400 ;  /* 0x0000040000047882 */ /* 0x000fce0000000000 */
[----:B------:R-:W2:Y:S01]  /*0370*/  LDC.64 R2, c[0x0][0x390] ;  /* 0x0000e400ff027b82 */ /* 0x000ea20000000a00 */
[----:B-1----:R-:W-:-:S09]  /*0380*/  ULEA UR4, UR5, UR4, 0x18 ;  /* 0x0000000405047291 */ /* 0x002fd2000f8ec0ff */
[----:B------:R-:W2:Y:S04]  /*0390*/  LDS R5, [UR4] ;  /* 0x00000004ff057984 */ /* 0x000ea80008000800 */
[----:B--2---:R-:W-:Y:S01]  /*03a0*/  REDG.E.ADD.F32.FTZ.RN.STRONG.GPU desc[UR6][R2.64], R5 ;  /* 0x00000005020079a6 */ /* 0x004fe2000c12f306 */
[----:B------:R-:W-:Y:S05]  /*03b0*/  EXIT ;  /* 0x000000000000794d */ /* 0x000fea0003800000 */
.L_x_11:
        /* <DEDUP_REMOVED lines=12> */
.L_x_13:


//--------------------- .nv.shared._Z14dotProductFP64PKdS0_Pdm --------------------------
	.section	.nv.shared._Z14dotProductFP64PKdS0_Pdm,"aw",@nobits
	.sectionflags	@""
	.align	8
.nv.shared._Z14dotProductFP64PKdS0_Pdm:
	.zero		3072


//--------------------- .nv.shared.reserved.0     --------------------------
	.section	.nv.shared.reserved.0,"aw",@nobits
	.weak		__nv_reservedSMEM_offset_0_alias
	.size		__nv_reservedSMEM_offset_0_alias, 0, 64
	.other		__nv_reservedSMEM_offset_0_alias,@"STO_CUDA_RESERVED_SHARED STV_DEFAULT"
__nv_reservedSMEM_offset_0_alias:
	.zero		0
	.zero		64


//--------------------- .nv.shared._Z14dotProductFP32PKfS0_Pfm --------------------------
	.section	.nv.shared._Z14dotProductFP32PKfS0_Pfm,"aw",@nobits
	.sectionflags	@""
	.align	4
.nv.shared._Z14dotProductFP32PKfS0_Pfm:
	.zero		2048


//--------------------- .nv.constant0._Z14dotProductFP64PKdS0_Pdm --------------------------
	.section	.nv.constant0._Z14dotProductFP64PKdS0_Pdm,"a",@progbits
	.sectionflags	@""
	.align	4
.nv.constant0._Z14dotProductFP64PKdS0_Pdm:
	.zero		928


//--------------------- .nv.constant0._Z14dotProductFP32PKfS0_Pfm --------------------------
	.section	.nv.constant0._Z14dotProductFP32PKfS0_Pfm,"a",@progbits
	.sectionflags	@""
	.align	4
.nv.constant0._Z14dotProductFP32PKfS0_Pfm:
	.zero		928


//--------------------- SYMBOLS --------------------------

	.type		.nv.reservedSmem.offset0,@object
	.size		.nv.reservedSmem.offset0,0x4
	.type		.nv.reservedSmem.cap,@object
	.size		.nv.reservedSmem.cap,0x4
